//
// Generated by NVIDIA NVVM Compiler
//
// Compiler Build ID: CL-36424714
// Cuda compilation tools, release 13.0, V13.0.88
// Based on NVVM 20.0.0
//

.version 9.0
.target sm_100
.address_size 64

	// .globl	_Z7FindSumPi

.visible .entry _Z7FindSumPi(
	.param .u64 .ptr .align 1 _Z7FindSumPi_param_0
)
{
	.reg .pred 	%p<3>;
	.reg .b32 	%r<16>;
	.reg .b64 	%rd<7>;

	ld.param.u64 	%rd2, [_Z7FindSumPi_param_0];
	cvta.to.global.u64 	%rd1, %rd2;
	mov.u32 	%r1, %tid.x;
	mov.u32 	%r14, %ntid.x;
	shl.b32 	%r3, %r1, 1;
	mov.b32 	%r15, 1;
$L__BB0_1:
	setp.ge.u32 	%p1, %r1, %r14;
	@%p1 bra 	$L__BB0_3;
	mul.lo.s32 	%r9, %r3, %r15;
	add.s32 	%r10, %r9, %r15;
	mul.wide.s32 	%rd3, %r10, 4;
	add.s64 	%rd4, %rd1, %rd3;
	ld.global.u32 	%r11, [%rd4];
	mul.wide.s32 	%rd5, %r9, 4;
	add.s64 	%rd6, %rd1, %rd5;
	ld.global.u32 	%r12, [%rd6];
	add.s32 	%r13, %r12, %r11;
	st.global.u32 	[%rd6], %r13;
$L__BB0_3:
	shl.b32 	%r15, %r15, 1;
	shr.u32 	%r7, %r14, 1;
	setp.gt.u32 	%p2, %r14, 1;
	mov.u32 	%r14, %r7;
	@%p2 bra 	$L__BB0_1;
	ret;

}


// ===== COMPILED SASS (sm_100) =====

	.target	sm_100

	.elftype	@"ET_EXEC"


//--------------------- .note.nv.tkinfo           --------------------------
	.section	.note.nv.tkinfo,"",@"SHT_NOTE"
	.sectionflags	@"SHF_NOTE_NV_TKINFO"
	.tkinfo
        /*0018*/ 	.word	0x00000002
        /*0030*/ 	.string	""
        /*0030*/ 	.string	"ptxas"
        /*0030*/ 	.string	"Cuda compilation tools, release 13.0, V13.0.88"
        /*0030*/ 	.string	"Build cuda_13.0.r13.0/compiler.36424714_0"
        /*0030*/ 	.string	"-arch sm_100 -m 64 "



//--------------------- .note.nv.cuinfo           --------------------------
	.section	.note.nv.cuinfo,"",@"SHT_NOTE"
	.sectionflags	@"SHF_NOTE_NV_CUINFO"
        /*0018*/ 	.short	0x0002
        /*001a*/ 	.short	0x0064
        /*001c*/ 	.short	0x0082
	.zero		2


//--------------------- .nv.info                  --------------------------
	.section	.nv.info,"",@"SHT_CUDA_INFO"
	.align	4


	//----- nvinfo : EIATTR_REGCOUNT
	.align		4
        /*0000*/ 	.byte	0x04, 0x2f
        /*0002*/ 	.short	(.L_1 - .L_0)
	.align		4
.L_0:
        /*0004*/ 	.word	index@(_Z7FindSumPi)
        /*0008*/ 	.word	0x0000000c


	//----- nvinfo : EIATTR_FRAME_SIZE
	.align		4
.L_1:
        /*000c*/ 	.byte	0x04, 0x11
        /*000e*/ 	.short	(.L_3 - .L_2)
	.align		4
.L_2:
        /*0010*/ 	.word	index@(_Z7FindSumPi)
        /*0014*/ 	.word	0x00000000


	//----- nvinfo : EIATTR_MIN_STACK_SIZE
	.align		4
.L_3:
        /*0018*/ 	.byte	0x04, 0x12
        /*001a*/ 	.short	(.L_5 - .L_4)
	.align		4
.L_4:
        /*001c*/ 	.word	index@(_Z7FindSumPi)
        /*0020*/ 	.word	0x00000000
.L_5:


//--------------------- .nv.compat                --------------------------
	.section	.nv.compat,"",@"SHT_CUDA_COMPAT_INFO"
	.align	4
        /*0000*/ 	.byte	0x02, 0x09, 0x00, 0x00, 0x02, 0x02, 0x01, 0x00, 0x02, 0x05, 0x05, 0x00, 0x03, 0x07, 0x01, 0x01
        /*0010*/ 	.byte	0x02, 0x03, 0x00, 0x00, 0x02, 0x06, 0x01, 0x00, 0x04, 0x0b, 0x08, 0x00, 0x09, 0x00, 0x00, 0x00
        /*0020*/ 	.byte	0x00, 0x00, 0x00, 0x00


//--------------------- .nv.info._Z7FindSumPi     --------------------------
	.section	.nv.info._Z7FindSumPi,"",@"SHT_CUDA_INFO"
	.sectionflags	@""
	.align	4


	//----- nvinfo : EIATTR_CUDA_API_VERSION
	.align		4
        /*0000*/ 	.byte	0x04, 0x37
        /*0002*/ 	.short	(.L_7 - .L_6)
.L_6:
        /*0004*/ 	.word	0x00000082


	//----- nvinfo : EIATTR_KPARAM_INFO
	.align		4
.L_7:
        /*0008*/ 	.byte	0x04, 0x17
        /*000a*/ 	.short	(.L_9 - .L_8)
.L_8:
        /*000c*/ 	.word	0x00000000
        /*0010*/ 	.short	0x0000
        /*0012*/ 	.short	0x0000
        /*0014*/ 	.byte	0x00, 0xf5, 0x21, 0x00


	//----- nvinfo : EIATTR_SPARSE_MMA_MASK
	.align		4
.L_9:
        /*0018*/ 	.byte	0x03, 0x50
        /*001a*/ 	.short	0x0000


	//----- nvinfo : EIATTR_MAXREG_COUNT
	.align		4
        /*001c*/ 	.byte	0x03, 0x1b
        /*001e*/ 	.short	0x00ff


	//----- nvinfo : EIATTR_MERCURY_ISA_VERSION
	.align		4
        /*0020*/ 	.byte	0x03, 0x5f
        /*0022*/ 	.short	0x0101


	//----- nvinfo : EIATTR_VRC_CTA_INIT_COUNT
	.align		4
        /*0024*/ 	.byte	0x02, 0x4a
	.zero		1
	.zero		1


	//----- nvinfo : EIATTR_EXIT_INSTR_OFFSETS
	.align		4
        /*0028*/ 	.byte	0x04, 0x1c
        /*002a*/ 	.short	(.L_11 - .L_10)


	//   ....[0]....
.L_10:
        /*002c*/ 	.word	0x00000180


	//----- nvinfo : EIATTR_CRS_STACK_SIZE
	.align		4
.L_11:
        /*0030*/ 	.byte	0x04, 0x1e
        /*0032*/ 	.short	(.L_13 - .L_12)
.L_12:
        /*0034*/ 	.word	0x00000000


	//----- nvinfo : EIATTR_CBANK_PARAM_SIZE
	.align		4
.L_13:
        /*0038*/ 	.byte	0x03, 0x19
        /*003a*/ 	.short	0x0008


	//----- nvinfo : EIATTR_PARAM_CBANK
	.align		4
        /*003c*/ 	.byte	0x04, 0x0a
        /*003e*/ 	.short	(.L_15 - .L_14)
	.align		4
.L_14:
        /*0040*/ 	.word	index@(.nv.constant0._Z7FindSumPi)
        /*0044*/ 	.short	0x0380
        /*0046*/ 	.short	0x0008


	//----- nvinfo : EIATTR_SW_WAR
	.align		4
.L_15:
        /*0048*/ 	.byte	0x04, 0x36
        /*004a*/ 	.short	(.L_17 - .L_16)
.L_16:
        /*004c*/ 	.word	0x00000008
.L_17:


//--------------------- .nv.callgraph             --------------------------
	.section	.nv.callgraph,"",@"SHT_CUDA_CALLGRAPH"
	.align	4
	.sectionentsize	8
	.align		4
        /*0000*/ 	.word	0x00000000
	.align		4
        /*0004*/ 	.word	0xffffffff
	.align		4
        /*0008*/ 	.word	0x00000000
	.align		4
        /*000c*/ 	.word	0xfffffffe
	.align		4
        /*0010*/ 	.word	0x00000000
	.align		4
        /*0014*/ 	.word	0xfffffffd
	.align		4
        /*0018*/ 	.word	0x00000000
	.align		4
        /*001c*/ 	.word	0xfffffffc


//--------------------- .text._Z7FindSumPi        --------------------------
	.section	.text._Z7FindSumPi,"ax",@progbits
	.align	128
        .global         _Z7FindSumPi
        .type           _Z7FindSumPi,@function
        .size           _Z7FindSumPi,(.L_x_4 - _Z7FindSumPi)
        .other          _Z7FindSumPi,@"STO_CUDA_ENTRY STV_DEFAULT"
_Z7FindSumPi:
.text._Z7FindSumPi:
[----:B------:R-:W-:Y:S01]  /*0000*/  LDC R1, c[0x0][0x37c] ;  /* 0x0000df00ff017b82 */ /* 0x000fe20000000800 */
[----:B------:R-:W0:Y:S07]  /*0010*/  S2R R8, SR_TID.X ;  /* 0x0000000000087919 */ /* 0x000e2e0000002100 */
[----:B------:R-:W1:Y:S01]  /*0020*/  LDC.64 R6, c[0x0][0x380] ;  /* 0x0000e000ff067b82 */ /* 0x000e620000000a00 */
[----:B------:R-:W2:Y:S01]  /*0030*/  LDCU.64 UR8, c[0x0][0x358] ;  /* 0x00006b00ff0877ac */ /* 0x000ea20008000a00 */
[----:B------:R-:W3:Y:S01]  /*0040*/  LDCU UR4, c[0x0][0x360] ;  /* 0x00006c00ff0477ac */ /* 0x000ee20008000800 */
[----:B------:R-:W-:Y:S01]  /*0050*/  UMOV UR6, 0x1 ;  /* 0x0000000100067882 */ /* 0x000fe20000000000 */
[----:B0-23--:R-:W-:-:S07]  /*0060*/  SHF.L.U32 R0, R8, 0x1, RZ ;  /* 0x0000000108007819 */ /* 0x00dfce00000006ff */
.L_x_2:
[----:B------:R-:W-:Y:S01]  /*0070*/  ISETP.GE.U32.AND P0, PT, R8, UR4, PT ;  /* 0x0000000408007c0c */ /* 0x000fe2000bf06070 */
[----:B------:R-:W-:-:S12]  /*0080*/  BSSY.RECONVERGENT B0, `(.L_x_0) ;  /* 0x000000a000007945 */ /* 0x000fd80003800200 */
[----:B0-----:R-:W-:Y:S05]  /*0090*/  @P0 BRA `(.L_x_1) ;  /* 0x0000000000200947 */ /* 0x001fea0003800000 */
[----:B------:R-:W-:-:S05]  /*00a0*/  IMAD R5, R0, UR6, RZ ;  /* 0x0000000600057c24 */ /* 0x000fca000f8e02ff */
[C---:B------:R-:W-:Y:S01]  /*00b0*/  IADD3 R3, PT, PT, R5.reuse, UR6, RZ ;  /* 0x0000000605037c10 */ /* 0x040fe2000fffe0ff */
[----:B-1----:R-:W-:-:S04]  /*00c0*/  IMAD.WIDE R4, R5, 0x4, R6 ;  /* 0x0000000405047825 */ /* 0x002fc800078e0206 */
[----:B------:R-:W-:Y:S01]  /*00d0*/  IMAD.WIDE R2, R3, 0x4, R6 ;  /* 0x0000000403027825 */ /* 0x000fe200078e0206 */
[----:B------:R-:W2:Y:S05]  /*00e0*/  LDG.E R9, desc[UR8][R4.64] ;  /* 0x0000000804097981 */ /* 0x000eaa000c1e1900 */
[----:B------:R-:W2:Y:S02]  /*00f0*/  LDG.E R2, desc[UR8][R2.64] ;  /* 0x0000000802027981 */ /* 0x000ea4000c1e1900 */
[----:B--2---:R-:W-:-:S05]  /*0100*/  IADD3 R9, PT, PT, R2, R9, RZ ;  /* 0x0000000902097210 */ /* 0x004fca0007ffe0ff */
[----:B------:R0:W-:Y:S02]  /*0110*/  STG.E desc[UR8][R4.64], R9 ;  /* 0x0000000904007986 */ /* 0x0001e4000c101908 */
.L_x_1:
[----:B------:R-:W-:Y:S05]  /*0120*/  BSYNC.RECONVERGENT B0 ;  /* 0x0000000000007941 */ /* 0x000fea0003800200 */
.L_x_0:
[----:B------:R-:W-:Y:S02]  /*0130*/  UISETP.GT.U32.AND UP0, UPT, UR4, 0x1, UPT ;  /* 0x000000010400788c */ /* 0x000fe4000bf04070 */
[----:B------:R-:W-:Y:S02]  /*0140*/  USHF.R.U32.HI UR5, URZ, 0x1, UR4 ;  /* 0x00000001ff057899 */ /* 0x000fe40008011604 */
[----:B------:R-:W-:-:S05]  /*0150*/  USHF.L.U32 UR6, UR6, 0x1, URZ ;  /* 0x0000000106067899 */ /* 0x000fca00080006ff */
[----:B------:R-:W-:Y:S01]  /*0160*/  UMOV UR4, UR5 ;  /* 0x0000000500047c82 */ /* 0x000fe20008000000 */
[----:B------:R-:W-:Y:S06]  /*0170*/  BRA.U UP0, `(.L_x_2) ;  /* 0xfffffffd00bc7547 */ /* 0x000fec000b83ffff */
[----:B------:R-:W-:Y:S05]  /*0180*/  EXIT ;  /* 0x000000000000794d */ /* 0x000fea0003800000 */
.L_x_3:
[----:B------:R-:W-:-:S00]  /*0190*/  BRA `(.L_x_3) ;  /* 0xfffffffc00fc7947 */ /* 0x000fc0000383ffff */
[----:B------:R-:W-:-:S00]  /*01a0*/  NOP ;  /* 0x0000000000007918 */ /* 0x000fc00000000000 */
        /* <DEDUP_REMOVED lines=13> */
.L_x_4:


//--------------------- .nv.shared.reserved.0     --------------------------
	.section	.nv.shared.reserved.0,"aw",@nobits
	.weak		__nv_reservedSMEM_offset_0_alias
	.size		__nv_reservedSMEM_offset_0_alias, 0, 64
	.other		__nv_reservedSMEM_offset_0_alias,@"STO_CUDA_RESERVED_SHARED STV_DEFAULT"
__nv_reservedSMEM_offset_0_alias:
	.zero		0
	.zero		64


//--------------------- .nv.constant0._Z7FindSumPi --------------------------
	.section	.nv.constant0._Z7FindSumPi,"a",@progbits
	.sectionflags	@""
	.align	4
.nv.constant0._Z7FindSumPi:
	.zero		904


//--------------------- SYMBOLS --------------------------

	.type		.nv.reservedSmem.offset0,@object
	.size		.nv.reservedSmem.offset0,0x4
